//
// Generated by NVIDIA NVVM Compiler
//
// Compiler Build ID: CL-36424714
// Cuda compilation tools, release 13.0, V13.0.88
// Based on NVVM 20.0.0
//

.version 9.0
.target sm_100
.address_size 64

	// .globl	_Z19naive_sum_reductionPiS_

.visible .entry _Z19naive_sum_reductionPiS_(
	.param .u64 .ptr .align 1 _Z19naive_sum_reductionPiS__param_0,
	.param .u64 .ptr .align 1 _Z19naive_sum_reductionPiS__param_1
)
{
	.reg .pred 	%p<7>;
	.reg .b32 	%r<16>;
	.reg .b64 	%rd<9>;

	ld.param.u64 	%rd4, [_Z19naive_sum_reductionPiS__param_0];
	ld.param.u64 	%rd3, [_Z19naive_sum_reductionPiS__param_1];
	cvta.to.global.u64 	%rd1, %rd4;
	mov.u32 	%r1, %tid.x;
	shl.b32 	%r2, %r1, 1;
	mov.u32 	%r3, %ntid.x;
	setp.lt.u32 	%p1, %r3, 2;
	@%p1 bra 	$L__BB0_5;
	mul.wide.u32 	%rd5, %r2, 4;
	add.s64 	%rd2, %rd1, %rd5;
	mov.b32 	%r15, 1;
$L__BB0_2:
	add.s32 	%r7, %r15, -1;
	and.b32  	%r8, %r7, %r1;
	setp.ne.s32 	%p2, %r8, 0;
	add.s32 	%r10, %r15, %r2;
	setp.gt.u32 	%p3, %r10, 7;
	or.pred  	%p4, %p2, %p3;
	@%p4 bra 	$L__BB0_4;
	mul.wide.s32 	%rd6, %r15, 4;
	add.s64 	%rd7, %rd2, %rd6;
	ld.global.u32 	%r11, [%rd7];
	ld.global.u32 	%r12, [%rd2];
	add.s32 	%r13, %r12, %r11;
	st.global.u32 	[%rd2], %r13;
$L__BB0_4:
	bar.sync 	0;
	shl.b32 	%r15, %r15, 1;
	setp.lt.u32 	%p5, %r15, %r3;
	@%p5 bra 	$L__BB0_2;
$L__BB0_5:
	setp.ne.s32 	%p6, %r1, 0;
	@%p6 bra 	$L__BB0_7;
	ld.global.u32 	%r14, [%rd1];
	cvta.to.global.u64 	%rd8, %rd3;
	st.global.u32 	[%rd8], %r14;
$L__BB0_7:
	ret;

}


// ===== COMPILED SASS (sm_100) =====

	.target	sm_100

	.elftype	@"ET_EXEC"


//--------------------- .note.nv.tkinfo           --------------------------
	.section	.note.nv.tkinfo,"",@"SHT_NOTE"
	.sectionflags	@"SHF_NOTE_NV_TKINFO"
	.tkinfo
        /*0018*/ 	.word	0x00000002
        /*0030*/ 	.string	""
        /*0030*/ 	.string	"ptxas"
        /*0030*/ 	.string	"Cuda compilation tools, release 13.0, V13.0.88"
        /*0030*/ 	.string	"Build cuda_13.0.r13.0/compiler.36424714_0"
        /*0030*/ 	.string	"-arch sm_100 -m 64 "



//--------------------- .note.nv.cuinfo           --------------------------
	.section	.note.nv.cuinfo,"",@"SHT_NOTE"
	.sectionflags	@"SHF_NOTE_NV_CUINFO"
        /*0018*/ 	.short	0x0002
        /*001a*/ 	.short	0x0064
        /*001c*/ 	.short	0x0082
	.zero		2


//--------------------- .nv.info                  --------------------------
	.section	.nv.info,"",@"SHT_CUDA_INFO"
	.align	4


	//----- nvinfo : EIATTR_REGCOUNT
	.align		4
        /*0000*/ 	.byte	0x04, 0x2f
        /*0002*/ 	.short	(.L_1 - .L_0)
	.align		4
.L_0:
        /*0004*/ 	.word	index@(_Z19naive_sum_reductionPiS_)
        /*0008*/ 	.word	0x0000000e


	//----- nvinfo : EIATTR_FRAME_SIZE
	.align		4
.L_1:
        /*000c*/ 	.byte	0x04, 0x11
        /*000e*/ 	.short	(.L_3 - .L_2)
	.align		4
.L_2:
        /*0010*/ 	.word	index@(_Z19naive_sum_reductionPiS_)
        /*0014*/ 	.word	0x00000000


	//----- nvinfo : EIATTR_MIN_STACK_SIZE
	.align		4
.L_3:
        /*0018*/ 	.byte	0x04, 0x12
        /*001a*/ 	.short	(.L_5 - .L_4)
	.align		4
.L_4:
        /*001c*/ 	.word	index@(_Z19naive_sum_reductionPiS_)
        /*0020*/ 	.word	0x00000000
.L_5:


//--------------------- .nv.compat                --------------------------
	.section	.nv.compat,"",@"SHT_CUDA_COMPAT_INFO"
	.align	4
        /*0000*/ 	.byte	0x02, 0x09, 0x00, 0x00, 0x02, 0x02, 0x01, 0x00, 0x02, 0x05, 0x05, 0x00, 0x03, 0x07, 0x01, 0x01
        /*0010*/ 	.byte	0x02, 0x03, 0x00, 0x00, 0x02, 0x06, 0x01, 0x00, 0x04, 0x0b, 0x08, 0x00, 0x09, 0x00, 0x00, 0x00
        /*0020*/ 	.byte	0x00, 0x00, 0x00, 0x00


//--------------------- .nv.info._Z19naive_sum_reductionPiS_ --------------------------
	.section	.nv.info._Z19naive_sum_reductionPiS_,"",@"SHT_CUDA_INFO"
	.sectionflags	@""
	.align	4


	//----- nvinfo : EIATTR_CUDA_API_VERSION
	.align		4
        /*0000*/ 	.byte	0x04, 0x37
        /*0002*/ 	.short	(.L_7 - .L_6)
.L_6:
        /*0004*/ 	.word	0x00000082


	//----- nvinfo : EIATTR_KPARAM_INFO
	.align		4
.L_7:
        /*0008*/ 	.byte	0x04, 0x17
        /*000a*/ 	.short	(.L_9 - .L_8)
.L_8:
        /*000c*/ 	.word	0x00000000
        /*0010*/ 	.short	0x0001
        /*0012*/ 	.short	0x0008
        /*0014*/ 	.byte	0x00, 0xf5, 0x21, 0x00


	//----- nvinfo : EIATTR_KPARAM_INFO
	.align		4
.L_9:
        /*0018*/ 	.byte	0x04, 0x17
        /*001a*/ 	.short	(.L_11 - .L_10)
.L_10:
        /*001c*/ 	.word	0x00000000
        /*0020*/ 	.short	0x0000
        /*0022*/ 	.short	0x0000
        /*0024*/ 	.byte	0x00, 0xf5, 0x21, 0x00


	//----- nvinfo : EIATTR_SPARSE_MMA_MASK
	.align		4
.L_11:
        /*0028*/ 	.byte	0x03, 0x50
        /*002a*/ 	.short	0x0000


	//----- nvinfo : EIATTR_MAXREG_COUNT
	.align		4
        /*002c*/ 	.byte	0x03, 0x1b
        /*002e*/ 	.short	0x00ff


	//----- nvinfo : EIATTR_NUM_BARRIERS
	.align		4
        /*0030*/ 	.byte	0x02, 0x4c
        /*0032*/ 	.byte	0x01
	.zero		1


	//----- nvinfo : EIATTR_MERCURY_ISA_VERSION
	.align		4
        /*0034*/ 	.byte	0x03, 0x5f
        /*0036*/ 	.short	0x0101


	//----- nvinfo : EIATTR_VRC_CTA_INIT_COUNT
	.align		4
        /*0038*/ 	.byte	0x02, 0x4a
	.zero		1
	.zero		1


	//----- nvinfo : EIATTR_EXIT_INSTR_OFFSETS
	.align		4
        /*003c*/ 	.byte	0x04, 0x1c
        /*003e*/ 	.short	(.L_13 - .L_12)


	//   ....[0]....
.L_12:
        /*0040*/ 	.word	0x000001b0


	//   ....[1]....
        /*0044*/ 	.word	0x00000200


	//----- nvinfo : EIATTR_CRS_STACK_SIZE
	.align		4
.L_13:
        /*0048*/ 	.byte	0x04, 0x1e
        /*004a*/ 	.short	(.L_15 - .L_14)
.L_14:
        /*004c*/ 	.word	0x00000000


	//----- nvinfo : EIATTR_CBANK_PARAM_SIZE
	.align		4
.L_15:
        /*0050*/ 	.byte	0x03, 0x19
        /*0052*/ 	.short	0x0010


	//----- nvinfo : EIATTR_PARAM_CBANK
	.align		4
        /*0054*/ 	.byte	0x04, 0x0a
        /*0056*/ 	.short	(.L_17 - .L_16)
	.align		4
.L_16:
        /*0058*/ 	.word	index@(.nv.constant0._Z19naive_sum_reductionPiS_)
        /*005c*/ 	.short	0x0380
        /*005e*/ 	.short	0x0010


	//----- nvinfo : EIATTR_SW_WAR
	.align		4
.L_17:
        /*0060*/ 	.byte	0x04, 0x36
        /*0062*/ 	.short	(.L_19 - .L_18)
.L_18:
        /*0064*/ 	.word	0x00000008
.L_19:


//--------------------- .nv.callgraph             --------------------------
	.section	.nv.callgraph,"",@"SHT_CUDA_CALLGRAPH"
	.align	4
	.sectionentsize	8
	.align		4
        /*0000*/ 	.word	0x00000000
	.align		4
        /*0004*/ 	.word	0xffffffff
	.align		4
        /*0008*/ 	.word	0x00000000
	.align		4
        /*000c*/ 	.word	0xfffffffe
	.align		4
        /*0010*/ 	.word	0x00000000
	.align		4
        /*0014*/ 	.word	0xfffffffd
	.align		4
        /*0018*/ 	.word	0x00000000
	.align		4
        /*001c*/ 	.word	0xfffffffc


//--------------------- .text._Z19naive_sum_reductionPiS_ --------------------------
	.section	.text._Z19naive_sum_reductionPiS_,"ax",@progbits
	.align	128
        .global         _Z19naive_sum_reductionPiS_
        .type           _Z19naive_sum_reductionPiS_,@function
        .size           _Z19naive_sum_reductionPiS_,(.L_x_5 - _Z19naive_sum_reductionPiS_)
        .other          _Z19naive_sum_reductionPiS_,@"STO_CUDA_ENTRY STV_DEFAULT"
_Z19naive_sum_reductionPiS_:
.text._Z19naive_sum_reductionPiS_:
[----:B------:R-:W-:Y:S01]  /*0000*/  LDC R1, c[0x0][0x37c] ;  /* 0x0000df00ff017b82 */ /* 0x000fe20000000800 */
[----:B------:R-:W0:Y:S01]  /*0010*/  LDCU UR6, c[0x0][0x360] ;  /* 0x00006c00ff0677ac */ /* 0x000e220008000800 */
[----:B------:R-:W1:Y:S01]  /*0020*/  S2R R11, SR_TID.X ;  /* 0x00000000000b7919 */ /* 0x000e620000002100 */
[----:B------:R-:W2:Y:S01]  /*0030*/  LDCU.64 UR4, c[0x0][0x358] ;  /* 0x00006b00ff0477ac */ /* 0x000ea20008000a00 */
[----:B0-----:R-:W-:-:S09]  /*0040*/  UISETP.GE.U32.AND UP0, UPT, UR6, 0x2, UPT ;  /* 0x000000020600788c */ /* 0x001fd2000bf06070 */
[----:B--2---:R-:W-:Y:S05]  /*0050*/  BRA.U !UP0, `(.L_x_0) ;  /* 0x0000000108507547 */ /* 0x004fea000b800000 */
[----:B------:R-:W0:Y:S01]  /*0060*/  LDC.64 R2, c[0x0][0x380] ;  /* 0x0000e000ff027b82 */ /* 0x000e220000000a00 */
[----:B-1----:R-:W-:Y:S02]  /*0070*/  IMAD.SHL.U32 R7, R11, 0x2, RZ ;  /* 0x000000020b077824 */ /* 0x002fe400078e00ff */
[----:B------:R-:W-:Y:S02]  /*0080*/  IMAD.MOV.U32 R0, RZ, RZ, 0x1 ;  /* 0x00000001ff007424 */ /* 0x000fe400078e00ff */
[----:B0-----:R-:W-:-:S07]  /*0090*/  IMAD.WIDE.U32 R2, R7, 0x4, R2 ;  /* 0x0000000407027825 */ /* 0x001fce00078e0002 */
.L_x_3:
[----:B------:R-:W-:Y:S01]  /*00a0*/  IADD3 R4, PT, PT, R0, -0x1, RZ ;  /* 0xffffffff00047810 */ /* 0x000fe20007ffe0ff */
[----:B------:R-:W-:Y:S01]  /*00b0*/  IMAD.IADD R5, R7, 0x1, R0 ;  /* 0x0000000107057824 */ /* 0x000fe200078e0200 */
[----:B------:R-:W-:Y:S02]  /*00c0*/  BSSY.RECONVERGENT B0, `(.L_x_1) ;  /* 0x0000009000007945 */ /* 0x000fe40003800200 */
[----:B------:R-:W-:-:S04]  /*00d0*/  LOP3.LUT P0, RZ, R4, R11, RZ, 0xc0, !PT ;  /* 0x0000000b04ff7212 */ /* 0x000fc8000780c0ff */
[----:B------:R-:W-:-:S13]  /*00e0*/  ISETP.GT.U32.OR P0, PT, R5, 0x7, P0 ;  /* 0x000000070500780c */ /* 0x000fda0000704470 */
[----:B0-----:R-:W-:Y:S05]  /*00f0*/  @P0 BRA `(.L_x_2) ;  /* 0x0000000000140947 */ /* 0x001fea0003800000 */
[----:B------:R-:W-:Y:S01]  /*0100*/  IMAD.WIDE R4, R0, 0x4, R2 ;  /* 0x0000000400047825 */ /* 0x000fe200078e0202 */
[----:B------:R-:W2:Y:S05]  /*0110*/  LDG.E R9, desc[UR4][R2.64] ;  /* 0x0000000402097981 */ /* 0x000eaa000c1e1900 */
[----:B------:R-:W2:Y:S02]  /*0120*/  LDG.E R4, desc[UR4][R4.64] ;  /* 0x0000000404047981 */ /* 0x000ea4000c1e1900 */
[----:B--2---:R-:W-:-:S05]  /*0130*/  IADD3 R9, PT, PT, R4, R9, RZ ;  /* 0x0000000904097210 */ /* 0x004fca0007ffe0ff */
[----:B------:R0:W-:Y:S02]  /*0140*/  STG.E desc[UR4][R2.64], R9 ;  /* 0x0000000902007986 */ /* 0x0001e4000c101904 */
.L_x_2:
[----:B------:R-:W-:Y:S05]  /*0150*/  BSYNC.RECONVERGENT B0 ;  /* 0x0000000000007941 */ /* 0x000fea0003800200 */
.L_x_1:
[----:B------:R-:W-:Y:S01]  /*0160*/  IMAD.SHL.U32 R0, R0, 0x2, RZ ;  /* 0x0000000200007824 */ /* 0x000fe200078e00ff */
[----:B------:R-:W-:Y:S04]  /*0170*/  BAR.SYNC.DEFER_BLOCKING 0x0 ;  /* 0x0000000000007b1d */ /* 0x000fe80000010000 */
[----:B------:R-:W-:-:S13]  /*0180*/  ISETP.GE.U32.AND P0, PT, R0, UR6, PT ;  /* 0x0000000600007c0c */ /* 0x000fda000bf06070 */
[----:B------:R-:W-:Y:S05]  /*0190*/  @!P0 BRA `(.L_x_3) ;  /* 0xfffffffc00c08947 */ /* 0x000fea000383ffff */
.L_x_0:
[----:B-1----:R-:W-:-:S13]  /*01a0*/  ISETP.NE.AND P0, PT, R11, RZ, PT ;  /* 0x000000ff0b00720c */ /* 0x002fda0003f05270 */
[----:B------:R-:W-:Y:S05]  /*01b0*/  @P0 EXIT ;  /* 0x000000000000094d */ /* 0x000fea0003800000 */
[----:B0-----:R-:W0:Y:S02]  /*01c0*/  LDC.64 R2, c[0x0][0x380] ;  /* 0x0000e000ff027b82 */ /* 0x001e240000000a00 */
[----:B0-----:R-:W2:Y:S06]  /*01d0*/  LDG.E R3, desc[UR4][R2.64] ;  /* 0x0000000402037981 */ /* 0x001eac000c1e1900 */
[----:B------:R-:W2:Y:S02]  /*01e0*/  LDC.64 R4, c[0x0][0x388] ;  /* 0x0000e200ff047b82 */ /* 0x000ea40000000a00 */
[----:B--2---:R-:W-:Y:S01]  /*01f0*/  STG.E desc[UR4][R4.64], R3 ;  /* 0x0000000304007986 */ /* 0x004fe2000c101904 */
[----:B------:R-:W-:Y:S05]  /*0200*/  EXIT ;  /* 0x000000000000794d */ /* 0x000fea0003800000 */
.L_x_4:
[----:B------:R-:W-:-:S00]  /*0210*/  BRA `(.L_x_4) ;  /* 0xfffffffc00fc7947 */ /* 0x000fc0000383ffff */
[----:B------:R-:W-:-:S00]  /*0220*/  NOP ;  /* 0x0000000000007918 */ /* 0x000fc00000000000 */
        /* <DEDUP_REMOVED lines=13> */
.L_x_5:


//--------------------- .nv.shared.reserved.0     --------------------------
	.section	.nv.shared.reserved.0,"aw",@nobits
	.weak		__nv_reservedSMEM_offset_0_alias
	.size		__nv_reservedSMEM_offset_0_alias, 0, 64
	.other		__nv_reservedSMEM_offset_0_alias,@"STO_CUDA_RESERVED_SHARED STV_DEFAULT"
__nv_reservedSMEM_offset_0_alias:
	.zero		0
	.zero		64


//--------------------- .nv.constant0._Z19naive_sum_reductionPiS_ --------------------------
	.section	.nv.constant0._Z19naive_sum_reductionPiS_,"a",@progbits
	.sectionflags	@""
	.align	4
.nv.constant0._Z19naive_sum_reductionPiS_:
	.zero		912


//--------------------- SYMBOLS --------------------------

	.type		.nv.reservedSmem.offset0,@object
	.size		.nv.reservedSmem.offset0,0x4
